//
// Generated by NVIDIA NVVM Compiler
//
// Compiler Build ID: CL-36424714
// Cuda compilation tools, release 13.0, V13.0.88
// Based on NVVM 20.0.0
//

.version 9.0
.target sm_100
.address_size 64

	// .globl	_Z11sum_columnsPiS_

.visible .entry _Z11sum_columnsPiS_(
	.param .u64 .ptr .align 1 _Z11sum_columnsPiS__param_0,
	.param .u64 .ptr .align 1 _Z11sum_columnsPiS__param_1
)
{
	.reg .pred 	%p<2>;
	.reg .b32 	%r<22>;
	.reg .b64 	%rd<10>;

	ld.param.u64 	%rd3, [_Z11sum_columnsPiS__param_0];
	ld.param.u64 	%rd2, [_Z11sum_columnsPiS__param_1];
	cvta.to.global.u64 	%rd4, %rd3;
	mov.u32 	%r9, %ctaid.x;
	mov.u32 	%r10, %ntid.x;
	mov.u32 	%r11, %tid.x;
	mad.lo.s32 	%r1, %r9, %r10, %r11;
	add.s64 	%rd1, %rd4, 800;
	mov.b32 	%r20, 0;
	mov.u32 	%r19, %r1;
	mov.u32 	%r21, %r20;
$L__BB0_1:
	mul.wide.s32 	%rd5, %r19, 4;
	add.s64 	%rd6, %rd1, %rd5;
	ld.global.u32 	%r12, [%rd6+-800];
	add.s32 	%r13, %r12, %r21;
	ld.global.u32 	%r14, [%rd6+-400];
	add.s32 	%r15, %r14, %r13;
	ld.global.u32 	%r16, [%rd6];
	add.s32 	%r17, %r16, %r15;
	ld.global.u32 	%r18, [%rd6+400];
	add.s32 	%r21, %r18, %r17;
	add.s32 	%r20, %r20, 4;
	add.s32 	%r19, %r19, 400;
	setp.ne.s32 	%p1, %r20, 100;
	@%p1 bra 	$L__BB0_1;
	cvta.to.global.u64 	%rd7, %rd2;
	mul.wide.s32 	%rd8, %r1, 4;
	add.s64 	%rd9, %rd7, %rd8;
	st.global.u32 	[%rd9], %r21;
	ret;

}


// ===== COMPILED SASS (sm_100) =====

	.target	sm_100

	.elftype	@"ET_EXEC"


//--------------------- .note.nv.tkinfo           --------------------------
	.section	.note.nv.tkinfo,"",@"SHT_NOTE"
	.sectionflags	@"SHF_NOTE_NV_TKINFO"
	.tkinfo
        /*0018*/ 	.word	0x00000002
        /*0030*/ 	.string	""
        /*0030*/ 	.string	"ptxas"
        /*0030*/ 	.string	"Cuda compilation tools, release 13.0, V13.0.88"
        /*0030*/ 	.string	"Build cuda_13.0.r13.0/compiler.36424714_0"
        /*0030*/ 	.string	"-arch sm_100 -m 64 "



//--------------------- .note.nv.cuinfo           --------------------------
	.section	.note.nv.cuinfo,"",@"SHT_NOTE"
	.sectionflags	@"SHF_NOTE_NV_CUINFO"
        /*0018*/ 	.short	0x0002
        /*001a*/ 	.short	0x0064
        /*001c*/ 	.short	0x0082
	.zero		2


//--------------------- .nv.info                  --------------------------
	.section	.nv.info,"",@"SHT_CUDA_INFO"
	.align	4


	//----- nvinfo : EIATTR_REGCOUNT
	.align		4
        /*0000*/ 	.byte	0x04, 0x2f
        /*0002*/ 	.short	(.L_1 - .L_0)
	.align		4
.L_0:
        /*0004*/ 	.word	index@(_Z11sum_columnsPiS_)
        /*0008*/ 	.word	0x00000020


	//----- nvinfo : EIATTR_FRAME_SIZE
	.align		4
.L_1:
        /*000c*/ 	.byte	0x04, 0x11
        /*000e*/ 	.short	(.L_3 - .L_2)
	.align		4
.L_2:
        /*0010*/ 	.word	index@(_Z11sum_columnsPiS_)
        /*0014*/ 	.word	0x00000000


	//----- nvinfo : EIATTR_MIN_STACK_SIZE
	.align		4
.L_3:
        /*0018*/ 	.byte	0x04, 0x12
        /*001a*/ 	.short	(.L_5 - .L_4)
	.align		4
.L_4:
        /*001c*/ 	.word	index@(_Z11sum_columnsPiS_)
        /*0020*/ 	.word	0x00000000
.L_5:


//--------------------- .nv.compat                --------------------------
	.section	.nv.compat,"",@"SHT_CUDA_COMPAT_INFO"
	.align	4
        /*0000*/ 	.byte	0x02, 0x09, 0x00, 0x00, 0x02, 0x02, 0x01, 0x00, 0x02, 0x05, 0x05, 0x00, 0x03, 0x07, 0x01, 0x01
        /*0010*/ 	.byte	0x02, 0x03, 0x00, 0x00, 0x02, 0x06, 0x01, 0x00, 0x04, 0x0b, 0x08, 0x00, 0x09, 0x00, 0x00, 0x00
        /*0020*/ 	.byte	0x00, 0x00, 0x00, 0x00


//--------------------- .nv.info._Z11sum_columnsPiS_ --------------------------
	.section	.nv.info._Z11sum_columnsPiS_,"",@"SHT_CUDA_INFO"
	.sectionflags	@""
	.align	4


	//----- nvinfo : EIATTR_CUDA_API_VERSION
	.align		4
        /*0000*/ 	.byte	0x04, 0x37
        /*0002*/ 	.short	(.L_7 - .L_6)
.L_6:
        /*0004*/ 	.word	0x00000082


	//----- nvinfo : EIATTR_KPARAM_INFO
	.align		4
.L_7:
        /*0008*/ 	.byte	0x04, 0x17
        /*000a*/ 	.short	(.L_9 - .L_8)
.L_8:
        /*000c*/ 	.word	0x00000000
        /*0010*/ 	.short	0x0001
        /*0012*/ 	.short	0x0008
        /*0014*/ 	.byte	0x00, 0xf5, 0x21, 0x00


	//----- nvinfo : EIATTR_KPARAM_INFO
	.align		4
.L_9:
        /*0018*/ 	.byte	0x04, 0x17
        /*001a*/ 	.short	(.L_11 - .L_10)
.L_10:
        /*001c*/ 	.word	0x00000000
        /*0020*/ 	.short	0x0000
        /*0022*/ 	.short	0x0000
        /*0024*/ 	.byte	0x00, 0xf5, 0x21, 0x00


	//----- nvinfo : EIATTR_SPARSE_MMA_MASK
	.align		4
.L_11:
        /*0028*/ 	.byte	0x03, 0x50
        /*002a*/ 	.short	0x0000


	//----- nvinfo : EIATTR_MAXREG_COUNT
	.align		4
        /*002c*/ 	.byte	0x03, 0x1b
        /*002e*/ 	.short	0x00ff


	//----- nvinfo : EIATTR_MERCURY_ISA_VERSION
	.align		4
        /*0030*/ 	.byte	0x03, 0x5f
        /*0032*/ 	.short	0x0101


	//----- nvinfo : EIATTR_VRC_CTA_INIT_COUNT
	.align		4
        /*0034*/ 	.byte	0x02, 0x4a
	.zero		1
	.zero		1


	//----- nvinfo : EIATTR_EXIT_INSTR_OFFSETS
	.align		4
        /*0038*/ 	.byte	0x04, 0x1c
        /*003a*/ 	.short	(.L_13 - .L_12)


	//   ....[0]....
.L_12:
        /*003c*/ 	.word	0x00000d50


	//----- nvinfo : EIATTR_CBANK_PARAM_SIZE
	.align		4
.L_13:
        /*0040*/ 	.byte	0x03, 0x19
        /*0042*/ 	.short	0x0010


	//----- nvinfo : EIATTR_PARAM_CBANK
	.align		4
        /*0044*/ 	.byte	0x04, 0x0a
        /*0046*/ 	.short	(.L_15 - .L_14)
	.align		4
.L_14:
        /*0048*/ 	.word	index@(.nv.constant0._Z11sum_columnsPiS_)
        /*004c*/ 	.short	0x0380
        /*004e*/ 	.short	0x0010


	//----- nvinfo : EIATTR_SW_WAR
	.align		4
.L_15:
        /*0050*/ 	.byte	0x04, 0x36
        /*0052*/ 	.short	(.L_17 - .L_16)
.L_16:
        /*0054*/ 	.word	0x00000008
.L_17:


//--------------------- .nv.callgraph             --------------------------
	.section	.nv.callgraph,"",@"SHT_CUDA_CALLGRAPH"
	.align	4
	.sectionentsize	8
	.align		4
        /*0000*/ 	.word	0x00000000
	.align		4
        /*0004*/ 	.word	0xffffffff
	.align		4
        /*0008*/ 	.word	0x00000000
	.align		4
        /*000c*/ 	.word	0xfffffffe
	.align		4
        /*0010*/ 	.word	0x00000000
	.align		4
        /*0014*/ 	.word	0xfffffffd
	.align		4
        /*0018*/ 	.word	0x00000000
	.align		4
        /*001c*/ 	.word	0xfffffffc


//--------------------- .text._Z11sum_columnsPiS_ --------------------------
	.section	.text._Z11sum_columnsPiS_,"ax",@progbits
	.align	128
        .global         _Z11sum_columnsPiS_
        .type           _Z11sum_columnsPiS_,@function
        .size           _Z11sum_columnsPiS_,(.L_x_1 - _Z11sum_columnsPiS_)
        .other          _Z11sum_columnsPiS_,@"STO_CUDA_ENTRY STV_DEFAULT"
_Z11sum_columnsPiS_:
.text._Z11sum_columnsPiS_:
[----:B------:R-:W-:Y:S01]  /*0000*/  LDC R1, c[0x0][0x37c] ;  /* 0x0000df00ff017b82 */ /* 0x000fe20000000800 */
[----:B------:R-:W0:Y:S01]  /*0010*/  S2R R0, SR_TID.X ;  /* 0x0000000000007919 */ /* 0x000e220000002100 */
[----:B------:R-:W1:Y:S06]  /*0020*/  LDCU.64 UR4, c[0x0][0x380] ;  /* 0x00007000ff0477ac */ /* 0x000e6c0008000a00 */
[----:B------:R-:W0:Y:S01]  /*0030*/  S2UR UR8, SR_CTAID.X ;  /* 0x00000000000879c3 */ /* 0x000e220000002500 */
[----:B------:R-:W2:Y:S07]  /*0040*/  LDCU.64 UR6, c[0x0][0x358] ;  /* 0x00006b00ff0677ac */ /* 0x000eae0008000a00 */
[----:B------:R-:W0:Y:S01]  /*0050*/  LDC R11, c[0x0][0x360] ;  /* 0x0000d800ff0b7b82 */ /* 0x000e220000000800 */
[----:B-1----:R-:W-:-:S04]  /*0060*/  UIADD3 UR4, UP0, UPT, UR4, 0x320, URZ ;  /* 0x0000032004047890 */ /* 0x002fc8000ff1e0ff */
[----:B------:R-:W-:Y:S02]  /*0070*/  UIADD3.X UR5, UPT, UPT, URZ, UR5, URZ, UP0, !UPT ;  /* 0x00000005ff057290 */ /* 0x000fe400087fe4ff */
[----:B------:R-:W-:-:S04]  /*0080*/  IMAD.U32 R2, RZ, RZ, UR4 ;  /* 0x00000004ff027e24 */ /* 0x000fc8000f8e00ff */
[----:B------:R-:W-:Y:S02]  /*0090*/  IMAD.U32 R3, RZ, RZ, UR5 ;  /* 0x00000005ff037e24 */ /* 0x000fe4000f8e00ff */
[----:B0-----:R-:W-:-:S04]  /*00a0*/  IMAD R11, R11, UR8, R0 ;  /* 0x000000080b0b7c24 */ /* 0x001fc8000f8e0200 */
[----:B------:R-:W-:-:S04]  /*00b0*/  IMAD.WIDE R4, R11, 0x4, R2 ;  /* 0x000000040b047825 */ /* 0x000fc800078e0202 */
[----:B------:R-:W-:Y:S01]  /*00c0*/  VIADD R7, R11, 0x190 ;  /* 0x000001900b077836 */ /* 0x000fe20000000000 */
[----:B--2---:R-:W2:Y:S03]  /*00d0*/  LDG.E R0, desc[UR6][R4.64+-0x320] ;  /* 0xfffce00604007981 */ /* 0x004ea6000c1e1900 */
[----:B------:R-:W-:Y:S01]  /*00e0*/  IMAD.WIDE R6, R7, 0x4, R2 ;  /* 0x0000000407067825 */ /* 0x000fe200078e0202 */
[----:B------:R-:W2:Y:S04]  /*00f0*/  LDG.E R13, desc[UR6][R4.64+-0x190] ;  /* 0xfffe7006040d7981 */ /* 0x000ea8000c1e1900 */
[----:B------:R-:W2:Y:S04]  /*0100*/  LDG.E R10, desc[UR6][R4.64] ;  /* 0x00000006040a7981 */ /* 0x000ea8000c1e1900 */
[----:B------:R0:W3:Y:S04]  /*0110*/  LDG.E R24, desc[UR6][R4.64+0x190] ;  /* 0x0001900604187981 */ /* 0x0000e8000c1e1900 */
[----:B------:R-:W3:Y:S01]  /*0120*/  LDG.E R15, desc[UR6][R6.64+-0x320] ;  /* 0xfffce006060f7981 */ /* 0x000ee2000c1e1900 */
[----:B------:R-:W-:-:S03]  /*0130*/  VIADD R9, R11, 0x320 ;  /* 0x000003200b097836 */ /* 0x000fc60000000000 */
[----:B------:R-:W4:Y:S01]  /*0140*/  LDG.E R16, desc[UR6][R6.64+-0x190] ;  /* 0xfffe700606107981 */ /* 0x000f22000c1e1900 */
[----:B------:R-:W-:-:S03]  /*0150*/  IMAD.WIDE R8, R9, 0x4, R2 ;  /* 0x0000000409087825 */ /* 0x000fc600078e0202 */
[----:B------:R-:W4:Y:S04]  /*0160*/  LDG.E R21, desc[UR6][R6.64] ;  /* 0x0000000606157981 */ /* 0x000f28000c1e1900 */
[----:B------:R1:W5:Y:S04]  /*0170*/  LDG.E R12, desc[UR6][R6.64+0x190] ;  /* 0x00019006060c7981 */ /* 0x000368000c1e1900 */
[----:B------:R-:W5:Y:S01]  /*0180*/  LDG.E R17, desc[UR6][R8.64+-0x320] ;  /* 0xfffce00608117981 */ /* 0x000f62000c1e1900 */
[----:B------:R-:W-:-:S03]  /*0190*/  VIADD R19, R11, 0x4b0 ;  /* 0x000004b00b137836 */ /* 0x000fc60000000000 */
[----:B------:R-:W5:Y:S04]  /*01a0*/  LDG.E R23, desc[UR6][R8.64+-0x190] ;  /* 0xfffe700608177981 */ /* 0x000f68000c1e1900 */
[----:B------:R-:W5:Y:S01]  /*01b0*/  LDG.E R18, desc[UR6][R8.64] ;  /* 0x0000000608127981 */ /* 0x000f62000c1e1900 */
[----:B0-----:R-:W-:-:S03]  /*01c0*/  IMAD.WIDE R4, R19, 0x4, R2 ;  /* 0x0000000413047825 */ /* 0x001fc600078e0202 */
[----:B------:R-:W5:Y:S04]  /*01d0*/  LDG.E R20, desc[UR6][R8.64+0x190] ;  /* 0x0001900608147981 */ /* 0x000f68000c1e1900 */
[----:B------:R-:W5:Y:S01]  /*01e0*/  LDG.E R25, desc[UR6][R4.64+-0x320] ;  /* 0xfffce00604197981 */ /* 0x000f62000c1e1900 */
[----:B------:R-:W-:-:S03]  /*01f0*/  VIADD R19, R11, 0x640 ;  /* 0x000006400b137836 */ /* 0x000fc60000000000 */
[----:B------:R-:W5:Y:S04]  /*0200*/  LDG.E R22, desc[UR6][R4.64+-0x190] ;  /* 0xfffe700604167981 */ /* 0x000f68000c1e1900 */
[----:B------:R-:W5:Y:S01]  /*0210*/  LDG.E R27, desc[UR6][R4.64] ;  /* 0x00000006041b7981 */ /* 0x000f62000c1e1900 */
[----:B-1----:R-:W-:-:S03]  /*0220*/  IMAD.WIDE R6, R19, 0x4, R2 ;  /* 0x0000000413067825 */ /* 0x002fc600078e0202 */
[----:B------:R0:W5:Y:S04]  /*0230*/  LDG.E R14, desc[UR6][R4.64+0x190] ;  /* 0x00019006040e7981 */ /* 0x000168000c1e1900 */
[----:B------:R-:W5:Y:S01]  /*0240*/  LDG.E R19, desc[UR6][R6.64+-0x320] ;  /* 0xfffce00606137981 */ /* 0x000f62000c1e1900 */
[----:B------:R-:W-:-:S04]  /*0250*/  VIADD R29, R11, 0x960 ;  /* 0x000009600b1d7836 */ /* 0x000fc80000000000 */
[----:B0-----:R-:W-:-:S05]  /*0260*/  IMAD.WIDE R4, R29, 0x4, R2 ;  /* 0x000000041d047825 */ /* 0x001fca00078e0202 */
[----:B------:R-:W5:Y:S01]  /*0270*/  LDG.E R28, desc[UR6][R4.64+-0x320] ;  /* 0xfffce006041c7981 */ /* 0x000f62000c1e1900 */
[C---:B------:R-:W-:Y:S01]  /*0280*/  VIADD R29, R11.reuse, 0xaf0 ;  /* 0x00000af00b1d7836 */ /* 0x040fe20000000000 */
[----:B--2---:R-:W-:Y:S02]  /*0290*/  IADD3 R0, PT, PT, R10, R13, R0 ;  /* 0x0000000d0a007210 */ /* 0x004fe40007ffe000 */
[----:B------:R-:W-:-:S05]  /*02a0*/  IADD3 R13, PT, PT, R11, 0x7d0, RZ ;  /* 0x000007d00b0d7810 */ /* 0x000fca0007ffe0ff */
[----:B------:R-:W-:Y:S01]  /*02b0*/  IMAD.WIDE R8, R13, 0x4, R2 ;  /* 0x000000040d087825 */ /* 0x000fe200078e0202 */
[----:B---3--:R-:W-:Y:S01]  /*02c0*/  IADD3 R24, PT, PT, R15, R24, R0 ;  /* 0x000000180f187210 */ /* 0x008fe20007ffe000 */
[----:B------:R-:W2:Y:S04]  /*02d0*/  LDG.E R13, desc[UR6][R6.64] ;  /* 0x00000006060d7981 */ /* 0x000ea8000c1e1900 */
[----:B------:R-:W2:Y:S04]  /*02e0*/  LDG.E R0, desc[UR6][R6.64+-0x190] ;  /* 0xfffe700606007981 */ /* 0x000ea8000c1e1900 */
[----:B------:R0:W3:Y:S04]  /*02f0*/  LDG.E R15, desc[UR6][R6.64+0x190] ;  /* 0x00019006060f7981 */ /* 0x0000e8000c1e1900 */
[----:B------:R-:W3:Y:S01]  /*0300*/  LDG.E R10, desc[UR6][R8.64+-0x320] ;  /* 0xfffce006080a7981 */ /* 0x000ee2000c1e1900 */
[----:B----4-:R-:W-:-:S03]  /*0310*/  IADD3 R24, PT, PT, R21, R16, R24 ;  /* 0x0000001015187210 */ /* 0x010fc60007ffe018 */
[----:B------:R-:W4:Y:S04]  /*0320*/  LDG.E R16, desc[UR6][R8.64+-0x190] ;  /* 0xfffe700608107981 */ /* 0x000f28000c1e1900 */
[----:B------:R-:W4:Y:S01]  /*0330*/  LDG.E R21, desc[UR6][R8.64] ;  /* 0x0000000608157981 */ /* 0x000f22000c1e1900 */
[----:B-----5:R-:W-:-:S03]  /*0340*/  IADD3 R24, PT, PT, R17, R12, R24 ;  /* 0x0000000c11187210 */ /* 0x020fc60007ffe018 */
[----:B------:R1:W5:Y:S04]  /*0350*/  LDG.E R26, desc[UR6][R8.64+0x190] ;  /* 0x00019006081a7981 */ /* 0x000368000c1e1900 */
[----:B------:R-:W5:Y:S04]  /*0360*/  LDG.E R12, desc[UR6][R4.64+-0x190] ;  /* 0xfffe7006040c7981 */ /* 0x000f68000c1e1900 */
[----:B------:R-:W5:Y:S01]  /*0370*/  LDG.E R17, desc[UR6][R4.64] ;  /* 0x0000000604117981 */ /* 0x000f62000c1e1900 */
[----:B0-----:R-:W-:Y:S01]  /*0380*/  IMAD.WIDE R6, R29, 0x4, R2 ;  /* 0x000000041d067825 */ /* 0x001fe200078e0202 */
[----:B------:R-:W-:-:S02]  /*0390*/  IADD3 R24, PT, PT, R18, R23, R24 ;  /* 0x0000001712187210 */ /* 0x000fc40007ffe018 */
[----:B------:R0:W5:Y:S04]  /*03a0*/  LDG.E R18, desc[UR6][R4.64+0x190] ;  /* 0x0001900604127981 */ /* 0x000168000c1e1900 */
[----:B------:R-:W5:Y:S01]  /*03b0*/  LDG.E R23, desc[UR6][R6.64+-0x320] ;  /* 0xfffce00606177981 */ /* 0x000f62000c1e1900 */
[----:B------:R-:W-:Y:S01]  /*03c0*/  IADD3 R24, PT, PT, R25, R20, R24 ;  /* 0x0000001419187210 */ /* 0x000fe20007ffe018 */
[----:B-1----:R-:W-:Y:S02]  /*03d0*/  VIADD R9, R11, 0xc80 ;  /* 0x00000c800b097836 */ /* 0x002fe40000000000 */
[----:B------:R-:W5:Y:S04]  /*03e0*/  LDG.E R25, desc[UR6][R6.64+-0x190] ;  /* 0xfffe700606197981 */ /* 0x000f68000c1e1900 */
[----:B------:R-:W5:Y:S01]  /*03f0*/  LDG.E R20, desc[UR6][R6.64] ;  /* 0x0000000606147981 */ /* 0x000f62000c1e1900 */
[----:B------:R-:W-:Y:S01]  /*0400*/  IMAD.WIDE R8, R9, 0x4, R2 ;  /* 0x0000000409087825 */ /* 0x000fe200078e0202 */
[----:B------:R-:W-:-:S02]  /*0410*/  IADD3 R24, PT, PT, R27, R22, R24 ;  /* 0x000000161b187210 */ /* 0x000fc40007ffe018 */
[----:B------:R1:W5:Y:S04]  /*0420*/  LDG.E R22, desc[UR6][R6.64+0x190] ;  /* 0x0001900606167981 */ /* 0x000368000c1e1900 */
[----:B------:R-:W5:Y:S01]  /*0430*/  LDG.E R27, desc[UR6][R8.64+-0x320] ;  /* 0xfffce006081b7981 */ /* 0x000f62000c1e1900 */
[----:B0-----:R-:W-:-:S03]  /*0440*/  VIADD R5, R11, 0xe10 ;  /* 0x00000e100b057836 */ /* 0x001fc60000000000 */
[----:B------:R-:W5:Y:S01]  /*0450*/  LDG.E R29, desc[UR6][R8.64] ;  /* 0x00000006081d7981 */ /* 0x000f62000c1e1900 */
[----:B------:R-:W-:Y:S01]  /*0460*/  IMAD.WIDE R4, R5, 0x4, R2 ;  /* 0x0000000405047825 */ /* 0x000fe200078e0202 */
[----:B-1----:R-:W-:Y:S02]  /*0470*/  IADD3 R6, PT, PT, R19, R14, R24 ;  /* 0x0000000e13067210 */ /* 0x002fe40007ffe018 */
[----:B------:R-:W5:Y:S04]  /*0480*/  LDG.E R24, desc[UR6][R8.64+-0x190] ;  /* 0xfffe700608187981 */ /* 0x000f68000c1e1900 */
[----:B------:R0:W5:Y:S04]  /*0490*/  LDG.E R14, desc[UR6][R8.64+0x190] ;  /* 0x00019006080e7981 */ /* 0x000168000c1e1900 */
[----:B------:R-:W5:Y:S01]  /*04a0*/  LDG.E R19, desc[UR6][R4.64+-0x320] ;  /* 0xfffce00604137981 */ /* 0x000f62000c1e1900 */
[----:B------:R-:W-:Y:S01]  /*04b0*/  VIADD R7, R11, 0xfa0 ;  /* 0x00000fa00b077836 */ /* 0x000fe20000000000 */
[----:B--2---:R-:W-:-:S03]  /*04c0*/  IADD3 R0, PT, PT, R13, R0, R6 ;  /* 0x000000000d007210 */ /* 0x004fc60007ffe006 */
[----:B------:R-:W-:-:S05]  /*04d0*/  IMAD.WIDE R6, R7, 0x4, R2 ;  /* 0x0000000407067825 */ /* 0x000fca00078e0202 */
[----:B------:R-:W2:Y:S01]  /*04e0*/  LDG.E R13, desc[UR6][R6.64+-0x320] ;  /* 0xfffce006060d7981 */ /* 0x000ea2000c1e1900 */
[----:B---3--:R-:W-:-:S03]  /*04f0*/  IADD3 R0, PT, PT, R10, R15, R0 ;  /* 0x0000000f0a007210 */ /* 0x008fc60007ffe000 */
[----:B------:R-:W3:Y:S04]  /*0500*/  LDG.E R15, desc[UR6][R4.64] ;  /* 0x00000006040f7981 */ /* 0x000ee8000c1e1900 */
[----:B------:R-:W2:Y:S01]  /*0510*/  LDG.E R10, desc[UR6][R4.64+0x190] ;  /* 0x00019006040a7981 */ /* 0x000ea2000c1e1900 */
[----:B----4-:R-:W-:-:S03]  /*0520*/  IADD3 R21, PT, PT, R21, R16, R0 ;  /* 0x0000001015157210 */ /* 0x010fc60007ffe000 */
[----:B------:R1:W3:Y:S01]  /*0530*/  LDG.E R0, desc[UR6][R4.64+-0x190] ;  /* 0xfffe700604007981 */ /* 0x0002e2000c1e1900 */
[----:B------:R-:W-:Y:S02]  /*0540*/  IADD3 R16, PT, PT, R11, 0x1130, RZ ;  /* 0x000011300b107810 */ /* 0x000fe40007ffe0ff */
[----:B-----5:R-:W-:-:S03]  /*0550*/  IADD3 R21, PT, PT, R28, R26, R21 ;  /* 0x0000001a1c157210 */ /* 0x020fc60007ffe015 */
[----:B0-----:R-:W-:Y:S02]  /*0560*/  IMAD.WIDE R8, R16, 0x4, R2 ;  /* 0x0000000410087825 */ /* 0x001fe400078e0202 */
[----:B------:R-:W4:Y:S01]  /*0570*/  LDG.E R16, desc[UR6][R6.64+0x190] ;  /* 0x0001900606107981 */ /* 0x000f22000c1e1900 */
[----:B------:R-:W-:-:S03]  /*0580*/  IADD3 R26, PT, PT, R17, R12, R21 ;  /* 0x0000000c111a7210 */ /* 0x000fc60007ffe015 */
[----:B------:R-:W5:Y:S04]  /*0590*/  LDG.E R17, desc[UR6][R6.64+-0x190] ;  /* 0xfffe700606117981 */ /* 0x000f68000c1e1900 */
[----:B------:R0:W5:Y:S04]  /*05a0*/  LDG.E R12, desc[UR6][R6.64] ;  /* 0x00000006060c7981 */ /* 0x000168000c1e1900 */
[----:B------:R-:W4:Y:S01]  /*05b0*/  LDG.E R21, desc[UR6][R8.64+-0x320] ;  /* 0xfffce00608157981 */ /* 0x000f22000c1e1900 */
[----:B------:R-:W-:-:S03]  /*05c0*/  IADD3 R26, PT, PT, R23, R18, R26 ;  /* 0x00000012171a7210 */ /* 0x000fc60007ffe01a */
[----:B------:R-:W4:Y:S01]  /*05d0*/  LDG.E R18, desc[UR6][R8.64+-0x190] ;  /* 0xfffe700608127981 */ /* 0x000f22000c1e1900 */
[----:B------:R-:W-:-:S03]  /*05e0*/  VIADD R28, R11, 0x12c0 ;  /* 0x000012c00b1c7836 */ /* 0x000fc60000000000 */
[----:B------:R-:W4:Y:S01]  /*05f0*/  LDG.E R23, desc[UR6][R8.64] ;  /* 0x0000000608177981 */ /* 0x000f22000c1e1900 */
[----:B-1----:R-:W-:Y:S01]  /*0600*/  IMAD.WIDE R4, R28, 0x4, R2 ;  /* 0x000000041c047825 */ /* 0x002fe200078e0202 */
[----:B------:R-:W-:Y:S02]  /*0610*/  IADD3 R26, PT, PT, R20, R25, R26 ;  /* 0x00000019141a7210 */ /* 0x000fe40007ffe01a */
[----:B------:R1:W4:Y:S04]  /*0620*/  LDG.E R20, desc[UR6][R8.64+0x190] ;  /* 0x0001900608147981 */ /* 0x000328000c1e1900 */
[----:B------:R-:W4:Y:S01]  /*0630*/  LDG.E R25, desc[UR6][R4.64+-0x320] ;  /* 0xfffce00604197981 */ /* 0x000f22000c1e1900 */
[----:B------:R-:W-:-:S03]  /*0640*/  IADD3 R26, PT, PT, R27, R22, R26 ;  /* 0x000000161b1a7210 */ /* 0x000fc60007ffe01a */
[----:B------:R-:W4:Y:S01]  /*0650*/  LDG.E R27, desc[UR6][R4.64+-0x190] ;  /* 0xfffe7006041b7981 */ /* 0x000f22000c1e1900 */
[----:B0-----:R-:W-:-:S03]  /*0660*/  VIADD R7, R11, 0x1450 ;  /* 0x000014500b077836 */ /* 0x001fc60000000000 */
[----:B------:R-:W4:Y:S01]  /*0670*/  LDG.E R22, desc[UR6][R4.64] ;  /* 0x0000000604167981 */ /* 0x000f22000c1e1900 */
[----:B------:R-:W-:Y:S01]  /*0680*/  IMAD.WIDE R6, R7, 0x4, R2 ;  /* 0x0000000407067825 */ /* 0x000fe200078e0202 */
[----:B------:R-:W-:Y:S02]  /*0690*/  IADD3 R26, PT, PT, R29, R24, R26 ;  /* 0x000000181d1a7210 */ /* 0x000fe40007ffe01a */
[----:B------:R0:W4:Y:S04]  /*06a0*/  LDG.E R24, desc[UR6][R4.64+0x190] ;  /* 0x0001900604187981 */ /* 0x000128000c1e1900 */
[----:B------:R-:W4:Y:S01]  /*06b0*/  LDG.E R29, desc[UR6][R6.64+-0x320] ;  /* 0xfffce006061d7981 */ /* 0x000f22000c1e1900 */
[----:B-1----:R-:W-:Y:S01]  /*06c0*/  VIADD R9, R11, 0x15e0 ;  /* 0x000015e00b097836 */ /* 0x002fe20000000000 */
[----:B0-----:R-:W-:-:S02]  /*06d0*/  IADD3 R4, PT, PT, R19, R14, R26 ;  /* 0x0000000e13047210 */ /* 0x001fc40007ffe01a */
[----:B------:R-:W4:Y:S04]  /*06e0*/  LDG.E R19, desc[UR6][R6.64+-0x190] ;  /* 0xfffe700606137981 */ /* 0x000f28000c1e1900 */
[----:B------:R-:W4:Y:S01]  /*06f0*/  LDG.E R14, desc[UR6][R6.64] ;  /* 0x00000006060e7981 */ /* 0x000f22000c1e1900 */
[----:B------:R-:W-:-:S03]  /*0700*/  IMAD.WIDE R8, R9, 0x4, R2 ;  /* 0x0000000409087825 */ /* 0x000fc600078e0202 */
[----:B------:R0:W4:Y:S04]  /*0710*/  LDG.E R26, desc[UR6][R6.64+0x190] ;  /* 0x00019006061a7981 */ /* 0x000128000c1e1900 */
[----:B------:R-:W4:Y:S01]  /*0720*/  LDG.E R28, desc[UR6][R8.64+-0x320] ;  /* 0xfffce006081c7981 */ /* 0x000f22000c1e1900 */
[C---:B------:R-:W-:Y:S02]  /*0730*/  VIADD R5, R11.reuse, 0x1770 ;  /* 0x000017700b057836 */ /* 0x040fe40000000000 */
[----:B0-----:R-:W-:-:S04]  /*0740*/  VIADD R7, R11, 0x1900 ;  /* 0x000019000b077836 */ /* 0x001fc80000000000 */
[----:B------:R-:W-:Y:S01]  /*0750*/  IMAD.WIDE R6, R7, 0x4, R2 ;  /* 0x0000000407067825 */ /* 0x000fe200078e0202 */
[----:B---3--:R-:W-:Y:S02]  /*0760*/  IADD3 R0, PT, PT, R15, R0, R4 ;  /* 0x000000000f007210 */ /* 0x008fe40007ffe004 */
[----:B------:R-:W3:Y:S02]  /*0770*/  LDG.E R15, desc[UR6][R8.64+-0x190] ;  /* 0xfffe7006080f7981 */ /* 0x000ee4000c1e1900 */
[----:B--2---:R-:W-:Y:S01]  /*0780*/  IADD3 R0, PT, PT, R13, R10, R0 ;  /* 0x0000000a0d007210 */ /* 0x004fe20007ffe000 */
[----:B------:R-:W-:-:S05]  /*0790*/  IMAD.WIDE R4, R5, 0x4, R2 ;  /* 0x0000000405047825 */ /* 0x000fca00078e0202 */
[----:B------:R-:W2:Y:S01]  /*07a0*/  LDG.E R10, desc[UR6][R4.64+-0x320] ;  /* 0xfffce006040a7981 */ /* 0x000ea2000c1e1900 */
[----:B-----5:R-:W-:-:S03]  /*07b0*/  IADD3 R0, PT, PT, R12, R17, R0 ;  /* 0x000000110c007210 */ /* 0x020fc60007ffe000 */
[----:B------:R-:W2:Y:S01]  /*07c0*/  LDG.E R17, desc[UR6][R8.64+0x190] ;  /* 0x0001900608117981 */ /* 0x000ea2000c1e1900 */
[----:B----4-:R-:W-:-:S03]  /*07d0*/  IADD3 R0, PT, PT, R21, R16, R0 ;  /* 0x0000001015007210 */ /* 0x010fc60007ffe000 */
[----:B------:R-:W4:Y:S01]  /*07e0*/  LDG.E R21, desc[UR6][R4.64+-0x190] ;  /* 0xfffe700604157981 */ /* 0x000f22000c1e1900 */
[----:B------:R-:W-:-:S03]  /*07f0*/  IADD3 R13, PT, PT, R11, 0x1a90, RZ ;  /* 0x00001a900b0d7810 */ /* 0x000fc60007ffe0ff */
[----:B------:R-:W4:Y:S01]  /*0800*/  LDG.E R16, desc[UR6][R4.64] ;  /* 0x0000000604107981 */ /* 0x000f22000c1e1900 */
[----:B------:R-:W-:-:S03]  /*0810*/  IADD3 R18, PT, PT, R23, R18, R0 ;  /* 0x0000001217127210 */ /* 0x000fc60007ffe000 */
[----:B------:R-:W3:Y:S04]  /*0820*/  LDG.E R0, desc[UR6][R8.64] ;  /* 0x0000000608007981 */ /* 0x000ee8000c1e1900 */
[----:B------:R0:W5:Y:S01]  /*0830*/  LDG.E R23, desc[UR6][R4.64+0x190] ;  /* 0x0001900604177981 */ /* 0x000162000c1e1900 */
[----:B------:R-:W-:-:S03]  /*0840*/  IADD3 R20, PT, PT, R25, R20, R18 ;  /* 0x0000001419147210 */ /* 0x000fc60007ffe012 */
[----:B------:R-:W5:Y:S01]  /*0850*/  LDG.E R18, desc[UR6][R6.64+-0x320] ;  /* 0xfffce00606127981 */ /* 0x000f62000c1e1900 */
[----:B------:R-:W-:-:S03]  /*0860*/  IMAD.WIDE R12, R13, 0x4, R2 ;  /* 0x000000040d0c7825 */ /* 0x000fc600078e0202 */
[----:B------:R-:W5:Y:S04]  /*0870*/  LDG.E R9, desc[UR6][R6.64+-0x190] ;  /* 0xfffe700606097981 */ /* 0x000f68000c1e1900 */
[----:B------:R-:W5:Y:S01]  /*0880*/  LDG.E R8, desc[UR6][R6.64] ;  /* 0x0000000606087981 */ /* 0x000f62000c1e1900 */
[----:B------:R-:W-:-:S03]  /*0890*/  IADD3 R22, PT, PT, R22, R27, R20 ;  /* 0x0000001b16167210 */ /* 0x000fc60007ffe014 */
[----:B------:R1:W5:Y:S04]  /*08a0*/  LDG.E R20, desc[UR6][R6.64+0x190] ;  /* 0x0001900606147981 */ /* 0x000368000c1e1900 */
[----:B------:R-:W5:Y:S01]  /*08b0*/  LDG.E R25, desc[UR6][R12.64+-0x320] ;  /* 0xfffce0060c197981 */ /* 0x000f62000c1e1900 */
[----:B0-----:R-:W-:Y:S01]  /*08c0*/  VIADD R5, R11, 0x1c20 ;  /* 0x00001c200b057836 */ /* 0x001fe20000000000 */
[----:B------:R-:W-:Y:S02]  /*08d0*/  IADD3 R24, PT, PT, R29, R24, R22 ;  /* 0x000000181d187210 */ /* 0x000fe40007ffe016 */
[----:B------:R-:W5:Y:S01]  /*08e0*/  LDG.E R27, desc[UR6][R12.64+-0x190] ;  /* 0xfffe70060c1b7981 */ /* 0x000f62000c1e1900 */
[----:B------:R-:W-:-:S03]  /*08f0*/  IMAD.WIDE R4, R5, 0x4, R2 ;  /* 0x0000000405047825 */ /* 0x000fc600078e0202 */
[----:B------:R-:W5:Y:S01]  /*0900*/  LDG.E R22, desc[UR6][R12.64] ;  /* 0x000000060c167981 */ /* 0x000f62000c1e1900 */
[----:B------:R-:W-:-:S03]  /*0910*/  IADD3 R29, PT, PT, R14, R19, R24 ;  /* 0x000000130e1d7210 */ /* 0x000fc60007ffe018 */
[----:B------:R0:W5:Y:S04]  /*0920*/  LDG.E R14, desc[UR6][R12.64+0x190] ;  /* 0x000190060c0e7981 */ /* 0x000168000c1e1900 */
[----:B------:R-:W5:Y:S01]  /*0930*/  LDG.E R19, desc[UR6][R4.64+-0x320] ;  /* 0xfffce00604137981 */ /* 0x000f62000c1e1900 */
[----:B-1----:R-:W-:-:S03]  /*0940*/  VIADD R7, R11, 0x1db0 ;  /* 0x00001db00b077836 */ /* 0x002fc60000000000 */
[----:B------:R-:W5:Y:S01]  /*0950*/  LDG.E R24, desc[UR6][R4.64] ;  /* 0x0000000604187981 */ /* 0x000f62000c1e1900 */
[----:B0-----:R-:W-:-:S03]  /*0960*/  IADD3 R12, PT, PT, R28, R26, R29 ;  /* 0x0000001a1c0c7210 */ /* 0x001fc60007ffe01d */
[----:B------:R-:W5:Y:S01]  /*0970*/  LDG.E R29, desc[UR6][R4.64+-0x190] ;  /* 0xfffe7006041d7981 */ /* 0x000f62000c1e1900 */
[----:B------:R-:W-:-:S03]  /*0980*/  IMAD.WIDE R6, R7, 0x4, R2 ;  /* 0x0000000407067825 */ /* 0x000fc600078e0202 */
[----:B------:R0:W5:Y:S04]  /*0990*/  LDG.E R28, desc[UR6][R4.64+0x190] ;  /* 0x00019006041c7981 */ /* 0x000168000c1e1900 */
[----:B------:R-:W5:Y:S01]  /*09a0*/  LDG.E R26, desc[UR6][R6.64+-0x320] ;  /* 0xfffce006061a7981 */ /* 0x000f62000c1e1900 */
[C---:B0-----:R-:W-:Y:S01]  /*09b0*/  VIADD R5, R11.reuse, 0x20d0 ;  /* 0x000020d00b057836 */ /* 0x041fe20000000000 */
[----:B------:R-:W-:-:S03]  /*09c0*/  IADD3 R13, PT, PT, R11, 0x2260, RZ ;  /* 0x000022600b0d7810 */ /* 0x000fc60007ffe0ff */
[----:B------:R-:W-:Y:S01]  /*09d0*/  IMAD.WIDE R4, R5, 0x4, R2 ;  /* 0x0000000405047825 */ /* 0x000fe200078e0202 */
[----:B---3--:R-:W-:Y:S02]  /*09e0*/  IADD3 R0, PT, PT, R0, R15, R12 ;  /* 0x0000000f00007210 */ /* 0x008fe40007ffe00c */
[----:B------:R-:W3:Y:S02]  /*09f0*/  LDG.E R15, desc[UR6][R6.64] ;  /* 0x00000006060f7981 */ /* 0x000ee4000c1e1900 */
[----:B--2---:R-:W-:Y:S02]  /*0a00*/  IADD3 R0, PT, PT, R10, R17, R0 ;  /* 0x000000110a007210 */ /* 0x004fe40007ffe000 */
[----:B------:R-:W2:Y:S02]  /*0a10*/  LDG.E R10, desc[UR6][R6.64+0x190] ;  /* 0x00019006060a7981 */ /* 0x000ea4000c1e1900 */
[----:B----4-:R-:W-:-:S04]  /*0a20*/  IADD3 R0, PT, PT, R16, R21, R0 ;  /* 0x0000001510007210 */ /* 0x010fc80007ffe000 */
[----:B-----5:R-:W-:Y:S02]  /*0a30*/  IADD3 R0, PT, PT, R18, R23, R0 ;  /* 0x0000001712007210 */ /* 0x020fe40007ffe000 */
[----:B------:R-:W4:Y:S02]  /*0a40*/  LDG.E R18, desc[UR6][R4.64+-0x320] ;  /* 0xfffce00604127981 */ /* 0x000f24000c1e1900 */
[----:B------:R-:W-:Y:S01]  /*0a50*/  IADD3 R0, PT, PT, R8, R9, R0 ;  /* 0x0000000908007210 */ /* 0x000fe20007ffe000 */
[----:B------:R-:W-:-:S04]  /*0a60*/  VIADD R9, R11, 0x1f40 ;  /* 0x00001f400b097836 */ /* 0x000fc80000000000 */
[----:B------:R-:W-:Y:S01]  /*0a70*/  IMAD.WIDE R8, R9, 0x4, R2 ;  /* 0x0000000409087825 */ /* 0x000fe200078e0202 */
[----:B------:R-:W-:Y:S02]  /*0a80*/  IADD3 R20, PT, PT, R25, R20, R0 ;  /* 0x0000001419147210 */ /* 0x000fe40007ffe000 */
[----:B------:R0:W3:Y:S04]  /*0a90*/  LDG.E R0, desc[UR6][R6.64+-0x190] ;  /* 0xfffe700606007981 */ /* 0x0000e8000c1e1900 */
[----:B------:R-:W2:Y:S04]  /*0aa0*/  LDG.E R17, desc[UR6][R8.64+-0x320] ;  /* 0xfffce00608117981 */ /* 0x000ea8000c1e1900 */
[----:B------:R-:W5:Y:S01]  /*0ab0*/  LDG.E R16, desc[UR6][R8.64+-0x190] ;  /* 0xfffe700608107981 */ /* 0x000f62000c1e1900 */
[----:B------:R-:W-:-:S03]  /*0ac0*/  IADD3 R20, PT, PT, R22, R27, R20 ;  /* 0x0000001b16147210 */ /* 0x000fc60007ffe014 */
[----:B------:R-:W5:Y:S01]  /*0ad0*/  LDG.E R21, desc[UR6][R8.64] ;  /* 0x0000000608157981 */ /* 0x000f62000c1e1900 */
[----:B------:R-:W-:-:S03]  /*0ae0*/  IMAD.WIDE R12, R13, 0x4, R2 ;  /* 0x000000040d0c7825 */ /* 0x000fc600078e0202 */
[----:B------:R-:W4:Y:S01]  /*0af0*/  LDG.E R23, desc[UR6][R8.64+0x190] ;  /* 0x0001900608177981 */ /* 0x000f22000c1e1900 */
[----:B------:R-:W-:-:S03]  /*0b00*/  IADD3 R22, PT, PT, R19, R14, R20 ;  /* 0x0000000e13167210 */ /* 0x000fc60007ffe014 */
[----:B------:R-:W4:Y:S01]  /*0b10*/  LDG.E R19, desc[UR6][R4.64+-0x190] ;  /* 0xfffe700604137981 */ /* 0x000f22000c1e1900 */
[----:B0-----:R-:W-:-:S03]  /*0b20*/  VIADD R7, R11, 0x23f0 ;  /* 0x000023f00b077836 */ /* 0x001fc60000000000 */
[----:B------:R-:W4:Y:S01]  /*0b30*/  LDG.E R14, desc[UR6][R4.64] ;  /* 0x00000006040e7981 */ /* 0x000f22000c1e1900 */
[----:B------:R-:W-:-:S03]  /*0b40*/  IMAD.WIDE R6, R7, 0x4, R2 ;  /* 0x0000000407067825 */ /* 0x000fc600078e0202 */
[----:B------:R-:W4:Y:S04]  /*0b50*/  LDG.E R20, desc[UR6][R4.64+0x190] ;  /* 0x0001900604147981 */ /* 0x000f28000c1e1900 */
[----:B------:R-:W4:Y:S01]  /*0b60*/  LDG.E R25, desc[UR6][R12.64+-0x320] ;  /* 0xfffce0060c197981 */ /* 0x000f22000c1e1900 */
[----:B------:R-:W-:-:S03]  /*0b70*/  IADD3 R29, PT, PT, R24, R29, R22 ;  /* 0x0000001d181d7210 */ /* 0x000fc60007ffe016 */
[----:B------:R-:W4:Y:S01]  /*0b80*/  LDG.E R9, desc[UR6][R12.64+-0x190] ;  /* 0xfffe70060c097981 */ /* 0x000f22000c1e1900 */
[----:B------:R-:W-:-:S03]  /*0b90*/  VIADD R24, R11, 0x2580 ;  /* 0x000025800b187836 */ /* 0x000fc60000000000 */
[----:B------:R-:W4:Y:S01]  /*0ba0*/  LDG.E R8, desc[UR6][R12.64] ;  /* 0x000000060c087981 */ /* 0x000f22000c1e1900 */
[----:B------:R-:W-:-:S03]  /*0bb0*/  IMAD.WIDE R2, R24, 0x4, R2 ;  /* 0x0000000418027825 */ /* 0x000fc600078e0202 */
[----:B------:R0:W4:Y:S04]  /*0bc0*/  LDG.E R27, desc[UR6][R12.64+0x190] ;  /* 0x000190060c1b7981 */ /* 0x000128000c1e1900 */
[----:B------:R-:W4:Y:S04]  /*0bd0*/  LDG.E R22, desc[UR6][R6.64+-0x320] ;  /* 0xfffce00606167981 */ /* 0x000f28000c1e1900 */
[----:B------:R-:W4:Y:S04]  /*0be0*/  LDG.E R5, desc[UR6][R6.64+-0x190] ;  /* 0xfffe700606057981 */ /* 0x000f28000c1e1900 */
[----:B------:R-:W4:Y:S01]  /*0bf0*/  LDG.E R4, desc[UR6][R6.64] ;  /* 0x0000000606047981 */ /* 0x000f22000c1e1900 */
[----:B0-----:R-:W-:-:S03]  /*0c00*/  IADD3 R12, PT, PT, R26, R28, R29 ;  /* 0x0000001c1a0c7210 */ /* 0x001fc60007ffe01d */
[----:B------:R-:W4:Y:S04]  /*0c10*/  LDG.E R28, desc[UR6][R2.64+-0x320] ;  /* 0xfffce006021c7981 */ /* 0x000f28000c1e1900 */
[----:B------:R-:W4:Y:S04]  /*0c20*/  LDG.E R26, desc[UR6][R2.64+-0x190] ;  /* 0xfffe7006021a7981 */ /* 0x000f28000c1e1900 */
[----:B------:R-:W4:Y:S04]  /*0c30*/  LDG.E R7, desc[UR6][R6.64+0x190] ;  /* 0x0001900606077981 */ /* 0x000f28000c1e1900 */
[----:B------:R-:W4:Y:S04]  /*0c40*/  LDG.E R29, desc[UR6][R2.64] ;  /* 0x00000006021d7981 */ /* 0x000f28000c1e1900 */
[----:B------:R-:W4:Y:S01]  /*0c50*/  LDG.E R24, desc[UR6][R2.64+0x190] ;  /* 0x0001900602187981 */ /* 0x000f22000c1e1900 */
[----:B---3--:R-:W-:-:S02]  /*0c60*/  IADD3 R0, PT, PT, R15, R0, R12 ;  /* 0x000000000f007210 */ /* 0x008fc40007ffe00c */
[----:B------:R-:W0:Y:S02]  /*0c70*/  LDC.64 R12, c[0x0][0x388] ;  /* 0x0000e200ff0c7b82 */ /* 0x000e240000000a00 */
[----:B--2---:R-:W-:-:S04]  /*0c80*/  IADD3 R0, PT, PT, R17, R10, R0 ;  /* 0x0000000a11007210 */ /* 0x004fc80007ffe000 */
[----:B-----5:R-:W-:-:S04]  /*0c90*/  IADD3 R0, PT, PT, R21, R16, R0 ;  /* 0x0000001015007210 */ /* 0x020fc80007ffe000 */
[----:B----4-:R-:W-:-:S04]  /*0ca0*/  IADD3 R0, PT, PT, R18, R23, R0 ;  /* 0x0000001712007210 */ /* 0x010fc80007ffe000 */
[----:B------:R-:W-:-:S04]  /*0cb0*/  IADD3 R0, PT, PT, R14, R19, R0 ;  /* 0x000000130e007210 */ /* 0x000fc80007ffe000 */
[----:B------:R-:W-:-:S04]  /*0cc0*/  IADD3 R0, PT, PT, R25, R20, R0 ;  /* 0x0000001419007210 */ /* 0x000fc80007ffe000 */
[----:B------:R-:W-:-:S04]  /*0cd0*/  IADD3 R0, PT, PT, R8, R9, R0 ;  /* 0x0000000908007210 */ /* 0x000fc80007ffe000 */
[----:B------:R-:W-:-:S04]  /*0ce0*/  IADD3 R0, PT, PT, R22, R27, R0 ;  /* 0x0000001b16007210 */ /* 0x000fc80007ffe000 */
[----:B------:R-:W-:Y:S01]  /*0cf0*/  IADD3 R0, PT, PT, R4, R5, R0 ;  /* 0x0000000504007210 */ /* 0x000fe20007ffe000 */
[----:B0-----:R-:W-:-:S03]  /*0d00*/  IMAD.WIDE R12, R11, 0x4, R12 ;  /* 0x000000040b0c7825 */ /* 0x001fc600078e020c */
[----:B------:R-:W-:-:S04]  /*0d10*/  IADD3 R7, PT, PT, R28, R7, R0 ;  /* 0x000000071c077210 */ /* 0x000fc80007ffe000 */
[----:B------:R-:W-:-:S05]  /*0d20*/  IADD3 R7, PT, PT, R29, R26, R7 ;  /* 0x0000001a1d077210 */ /* 0x000fca0007ffe007 */
[----:B------:R-:W-:-:S05]  /*0d30*/  IMAD.IADD R7, R7, 0x1, R24 ;  /* 0x0000000107077824 */ /* 0x000fca00078e0218 */
[----:B------:R-:W-:Y:S01]  /*0d40*/  STG.E desc[UR6][R12.64], R7 ;  /* 0x000000070c007986 */ /* 0x000fe2000c101906 */
[----:B------:R-:W-:Y:S05]  /*0d50*/  EXIT ;  /* 0x000000000000794d */ /* 0x000fea0003800000 */
.L_x_0:
[----:B------:R-:W-:-:S00]  /*0d60*/  BRA `(.L_x_0) ;  /* 0xfffffffc00fc7947 */ /* 0x000fc0000383ffff */
[----:B------:R-:W-:-:S00]  /*0d70*/  NOP ;  /* 0x0000000000007918 */ /* 0x000fc00000000000 */
        /* <DEDUP_REMOVED lines=8> */
.L_x_1:


//--------------------- .nv.shared.reserved.0     --------------------------
	.section	.nv.shared.reserved.0,"aw",@nobits
	.weak		__nv_reservedSMEM_offset_0_alias
	.size		__nv_reservedSMEM_offset_0_alias, 0, 64
	.other		__nv_reservedSMEM_offset_0_alias,@"STO_CUDA_RESERVED_SHARED STV_DEFAULT"
__nv_reservedSMEM_offset_0_alias:
	.zero		0
	.zero		64


//--------------------- .nv.constant0._Z11sum_columnsPiS_ --------------------------
	.section	.nv.constant0._Z11sum_columnsPiS_,"a",@progbits
	.sectionflags	@""
	.align	4
.nv.constant0._Z11sum_columnsPiS_:
	.zero		912


//--------------------- SYMBOLS --------------------------

	.type		.nv.reservedSmem.offset0,@object
	.size		.nv.reservedSmem.offset0,0x4
